	.headerflags	@"EF_CUDA_TEXMODE_UNIFIED EF_CUDA_64BIT_ADDRESS EF_CUDA_ACCELERATORS EF_CUDA_SM90 EF_CUDA_VIRTUAL_SM(EF_CUDA_SM90)"
	.elftype	@"ET_EXEC"


//--------------------- .nv.info                  --------------------------
	.section	.nv.info,"",@"SHT_CUDA_INFO"
	.align	4


	//----- nvinfo : EIATTR_REGCOUNT
	.align		4
        /*0000*/ 	.byte	0x04, 0x2f
        /*0002*/ 	.short	(.L_3 - .L_2)
	.align		4
.L_2:
        /*0004*/ 	.word	index@(triton_poi_fused__native_batch_norm_legit_no_training_mean_silu_25)
        /*0008*/ 	.word	0x00000013


	//----- nvinfo : EIATTR_MIN_STACK_SIZE
	.align		4
.L_3:
        /*000c*/ 	.byte	0x04, 0x12
        /*000e*/ 	.short	(.L_5 - .L_4)
	.align		4
.L_4:
        /*0010*/ 	.word	index@(triton_poi_fused__native_batch_norm_legit_no_training_mean_silu_25)
        /*0014*/ 	.word	0x00000000


	//----- nvinfo : EIATTR_FRAME_SIZE
	.align		4
.L_5:
        /*0018*/ 	.byte	0x04, 0x11
        /*001a*/ 	.short	(.L_7 - .L_6)
	.align		4
.L_6:
        /*001c*/ 	.word	index@(triton_poi_fused__native_batch_norm_legit_no_training_mean_silu_25)
        /*0020*/ 	.word	0x00000000


	//----- nvinfo : EIATTR_MIN_STACK_SIZE
	.align		4
.L_7:
        /*0024*/ 	.byte	0x04, 0x12
        /*0026*/ 	.short	(.L_9 - .L_8)
	.align		4
.L_8:
        /*0028*/ 	.word	index@(triton_poi_fused__native_batch_norm_legit_no_training_mean_silu_25)
        /*002c*/ 	.word	0x00000000
.L_9:


//--------------------- .nv.info.triton_poi_fused__native_batch_norm_legit_no_training_mean_silu_25 --------------------------
	.section	.nv.info.triton_poi_fused__native_batch_norm_legit_no_training_mean_silu_25,"",@"SHT_CUDA_INFO"
	.sectionflags	@""
	.align	4


	//----- nvinfo : EIATTR_CUDA_API_VERSION
	.align		4
        /*0000*/ 	.byte	0x04, 0x37
        /*0002*/ 	.short	(.L_11 - .L_10)
.L_10:
        /*0004*/ 	.word	0x0000007c


	//----- nvinfo : EIATTR_KPARAM_INFO
	.align		4
.L_11:
        /*0008*/ 	.byte	0x04, 0x17
        /*000a*/ 	.short	(.L_13 - .L_12)
.L_12:
        /*000c*/ 	.word	0x00000000
        /*0010*/ 	.short	0x0007
        /*0012*/ 	.short	0x0038
        /*0014*/ 	.byte	0x00, 0xf0, 0x11, 0x00


	//----- nvinfo : EIATTR_KPARAM_INFO
	.align		4
.L_13:
        /*0018*/ 	.byte	0x04, 0x17
        /*001a*/ 	.short	(.L_15 - .L_14)
.L_14:
        /*001c*/ 	.word	0x00000000
        /*0020*/ 	.short	0x0006
        /*0022*/ 	.short	0x0030
        /*0024*/ 	.byte	0x00, 0xf4, 0x21, 0x00


	//----- nvinfo : EIATTR_KPARAM_INFO
	.align		4
.L_15:
        /*0028*/ 	.byte	0x04, 0x17
        /*002a*/ 	.short	(.L_17 - .L_16)
.L_16:
        /*002c*/ 	.word	0x00000000
        /*0030*/ 	.short	0x0005
        /*0032*/ 	.short	0x0028
        /*0034*/ 	.byte	0x00, 0xf4, 0x21, 0x00


	//----- nvinfo : EIATTR_KPARAM_INFO
	.align		4
.L_17:
        /*0038*/ 	.byte	0x04, 0x17
        /*003a*/ 	.short	(.L_19 - .L_18)
.L_18:
        /*003c*/ 	.word	0x00000000
        /*0040*/ 	.short	0x0004
        /*0042*/ 	.short	0x0020
        /*0044*/ 	.byte	0x00, 0xf4, 0x21, 0x00


	//----- nvinfo : EIATTR_KPARAM_INFO
	.align		4
.L_19:
        /*0048*/ 	.byte	0x04, 0x17
        /*004a*/ 	.short	(.L_21 - .L_20)
.L_20:
        /*004c*/ 	.word	0x00000000
        /*0050*/ 	.short	0x0003
        /*0052*/ 	.short	0x0018
        /*0054*/ 	.byte	0x00, 0xf4, 0x21, 0x00


	//----- nvinfo : EIATTR_KPARAM_INFO
	.align		4
.L_21:
        /*0058*/ 	.byte	0x04, 0x17
        /*005a*/ 	.short	(.L_23 - .L_22)
.L_22:
        /*005c*/ 	.word	0x00000000
        /*0060*/ 	.short	0x0002
        /*0062*/ 	.short	0x0010
        /*0064*/ 	.byte	0x00, 0xf4, 0x21, 0x00


	//----- nvinfo : EIATTR_KPARAM_INFO
	.align		4
.L_23:
        /*0068*/ 	.byte	0x04, 0x17
        /*006a*/ 	.short	(.L_25 - .L_24)
.L_24:
        /*006c*/ 	.word	0x00000000
        /*0070*/ 	.short	0x0001
        /*0072*/ 	.short	0x0008
        /*0074*/ 	.byte	0x00, 0xf4, 0x21, 0x00


	//----- nvinfo : EIATTR_KPARAM_INFO
	.align		4
.L_25:
        /*0078*/ 	.byte	0x04, 0x17
        /*007a*/ 	.short	(.L_27 - .L_26)
.L_26:
        /*007c*/ 	.word	0x00000000
        /*0080*/ 	.short	0x0000
        /*0082*/ 	.short	0x0000
        /*0084*/ 	.byte	0x00, 0xf4, 0x21, 0x00


	//----- nvinfo : EIATTR_SPARSE_MMA_MASK
	.align		4
.L_27:
        /*0088*/ 	.byte	0x03, 0x50
        /*008a*/ 	.short	0x0000


	//----- nvinfo : EIATTR_MAXREG_COUNT
	.align		4
        /*008c*/ 	.byte	0x03, 0x1b
        /*008e*/ 	.short	0x00ff


	//----- nvinfo : EIATTR_EXIT_INSTR_OFFSETS
	.align		4
        /*0090*/ 	.byte	0x04, 0x1c
        /*0092*/ 	.short	(.L_29 - .L_28)


	//   ....[0]....
.L_28:
        /*0094*/ 	.word	0x000003d0


	//   ....[1]....
        /*0098*/ 	.word	0x000003f0


	//----- nvinfo : EIATTR_REQNTID
	.align		4
.L_29:
        /*009c*/ 	.byte	0x04, 0x10
        /*009e*/ 	.short	(.L_31 - .L_30)
.L_30:
        /*00a0*/ 	.word	0x00000080
        /*00a4*/ 	.word	0x00000001
        /*00a8*/ 	.word	0x00000001


	//----- nvinfo : EIATTR_CBANK_PARAM_SIZE
	.align		4
.L_31:
        /*00ac*/ 	.byte	0x03, 0x19
        /*00ae*/ 	.short	0x003c


	//----- nvinfo : EIATTR_PARAM_CBANK
	.align		4
        /*00b0*/ 	.byte	0x04, 0x0a
        /*00b2*/ 	.short	(.L_33 - .L_32)
	.align		4
.L_32:
        /*00b4*/ 	.word	index@(.nv.constant0.triton_poi_fused__native_batch_norm_legit_no_training_mean_silu_25)
        /*00b8*/ 	.short	0x0210
        /*00ba*/ 	.short	0x003c


	//----- nvinfo : EIATTR_SW_WAR
	.align		4
.L_33:
        /*00bc*/ 	.byte	0x04, 0x36
        /*00be*/ 	.short	(.L_35 - .L_34)
.L_34:
        /*00c0*/ 	.word	0x00000008
.L_35:


//--------------------- .nv.callgraph             --------------------------
	.section	.nv.callgraph,"",@"SHT_CUDA_CALLGRAPH"
	.align	4
	.sectionentsize	8
	.align		4
        /*0000*/ 	.word	0x00000000
	.align		4
        /*0004*/ 	.word	0xffffffff
	.align		4
        /*0008*/ 	.word	0x00000000
	.align		4
        /*000c*/ 	.word	0xfffffffe
	.align		4
        /*0010*/ 	.word	0x00000000
	.align		4
        /*0014*/ 	.word	0xfffffffd
	.align		4
        /*0018*/ 	.word	0x00000000
	.align		4
        /*001c*/ 	.word	0xfffffffc


//--------------------- .nv.constant4             --------------------------
	.section	.nv.constant4,"a",@progbits
	.align	8
	.align		8
.nv.constant4:
        /*0000*/ 	.dword	_$_str
	.align		8
        /*0008*/ 	.dword	_$_str_$_2


//--------------------- .text.triton_poi_fused__native_batch_norm_legit_no_training_mean_silu_25 --------------------------
	.section	.text.triton_poi_fused__native_batch_norm_legit_no_training_mean_silu_25,"ax",@progbits
	.align	128
        .global         triton_poi_fused__native_batch_norm_legit_no_training_mean_silu_25
        .type           triton_poi_fused__native_batch_norm_legit_no_training_mean_silu_25,@function
        .size           triton_poi_fused__native_batch_norm_legit_no_training_mean_silu_25,(.L_x_1 - triton_poi_fused__native_batch_norm_legit_no_training_mean_silu_25)
        .other          triton_poi_fused__native_batch_norm_legit_no_training_mean_silu_25,@"STO_CUDA_ENTRY STV_DEFAULT"
triton_poi_fused__native_batch_norm_legit_no_training_mean_silu_25:
.text.triton_poi_fused__native_batch_norm_legit_no_training_mean_silu_25:
[----:B------:R-:W0:Y:S01]  /*0000*/  LDC R1, c[0x0][0x28] ;  /* 0x00000a00ff017b82 */ /* 0x000e220000000800 */
[----:B------:R-:W1:Y:S07]  /*0010*/  S2R R0, SR_TID.X ;  /* 0x0000000000007919 */ /* 0x000e6e0000002100 */
[----:B------:R-:W2:Y:S01]  /*0020*/  LDC.64 R6, c[0x0][0x220] ;  /* 0x00008800ff067b82 */ /* 0x000ea20000000a00 */
[----:B------:R-:W-:Y:S01]  /*0030*/  CS2R R14, SRZ ;  /* 0x00000000000e7805 */ /* 0x000fe2000001ff00 */
[----:B------:R-:W-:Y:S01]  /*0040*/  ULDC.64 UR4, c[0x0][0x208] ;  /* 0x0000820000047ab9 */ /* 0x000fe20000000a00 */
[----:B------:R-:W3:Y:S05]  /*0050*/  S2R R3, SR_CTAID.X ;  /* 0x0000000000037919 */ /* 0x000eea0000002500 */
[----:B------:R-:W4:Y:S08]  /*0060*/  LDC.64 R4, c[0x0][0x218] ;  /* 0x00008600ff047b82 */ /* 0x000f300000000a00 */
[----:B------:R-:W5:Y:S08]  /*0070*/  LDC.64 R8, c[0x0][0x228] ;  /* 0x00008a00ff087b82 */ /* 0x000f700000000a00 */
[----:B------:R-:W5:Y:S01]  /*0080*/  LDC.64 R10, c[0x0][0x230] ;  /* 0x00008c00ff0a7b82 */ /* 0x000f620000000a00 */
[----:B-1----:R-:W-:-:S04]  /*0090*/  LOP3.LUT R0, R0, 0x7f, RZ, 0xc0, !PT ;  /* 0x0000007f00007812 */ /* 0x002fc800078ec0ff */
[----:B---3--:R-:W-:-:S04]  /*00a0*/  LEA R0, R3, R0, 0x7 ;  /* 0x0000000003007211 */ /* 0x008fc800078e38ff */
[C---:B------:R-:W-:Y:S01]  /*00b0*/  ISETP.GE.AND P0, PT, R0.reuse, 0xc00, PT ;  /* 0x00000c000000780c */ /* 0x040fe20003f06270 */
[----:B------:R-:W-:-:S05]  /*00c0*/  IMAD.HI R2, R0, 0x2aaaaaab, RZ ;  /* 0x2aaaaaab00027827 */ /* 0x000fca00078e02ff */
[----:B------:R-:W-:-:S04]  /*00d0*/  SHF.R.U32.HI R3, RZ, 0x1f, R2 ;  /* 0x0000001fff037819 */ /* 0x000fc80000011602 */
[----:B------:R-:W-:-:S05]  /*00e0*/  LEA.HI R3, R2, R3, RZ, 0x19 ;  /* 0x0000000302037211 */ /* 0x000fca00078fc8ff */
[----:B------:R-:W-:Y:S02]  /*00f0*/  IMAD R13, R3, -0x300, R0 ;  /* 0xfffffd00030d7824 */ /* 0x000fe400078e0200 */
[----:B------:R-:W1:Y:S02]  /*0100*/  LDC.64 R2, c[0x0][0x210] ;  /* 0x00008400ff027b82 */ /* 0x000e640000000a00 */
[----:B--2---:R-:W-:-:S05]  /*0110*/  IMAD.WIDE R6, R13, 0x4, R6 ;  /* 0x000000040d067825 */ /* 0x004fca00078e0206 */
[----:B------:R5:W2:Y:S01]  /*0120*/  @!P0 LDG.E.EL R14, desc[UR4][R6.64] ;  /* 0x00000004060e8981 */ /* 0x000aa2000c2e1900 */
[----:B------:R-:W-:Y:S01]  /*0130*/  HFMA2.MMA R12, -RZ, RZ, 0, 0 ;  /* 0x00000000ff0c7435 */ /* 0x000fe200000001ff */
[----:B----4-:R-:W-:-:S05]  /*0140*/  IMAD.WIDE R4, R13, 0x4, R4 ;  /* 0x000000040d047825 */ /* 0x010fca00078e0204 */
[----:B------:R3:W4:Y:S01]  /*0150*/  @!P0 LDG.E.EL R15, desc[UR4][R4.64] ;  /* 0x00000004040f8981 */ /* 0x000722000c2e1900 */
[----:B-----5:R-:W-:-:S04]  /*0160*/  IMAD.WIDE R6, R13, 0x4, R8 ;  /* 0x000000040d067825 */ /* 0x020fc800078e0208 */
[----:B-1----:R-:W-:Y:S01]  /*0170*/  IMAD.WIDE R2, R0, 0x4, R2 ;  /* 0x0000000400027825 */ /* 0x002fe200078e0202 */
[----:B------:R-:W-:Y:S01]  /*0180*/  MOV R16, 0x3e800000 ;  /* 0x3e80000000107802 */ /* 0x000fe20000000f00 */
[----:B---3--:R-:W1:Y:S02]  /*0190*/  LDC.64 R4, c[0x0][0x240] ;  /* 0x00009000ff047b82 */ /* 0x008e640000000a00 */
[----:B0-----:R-:W-:Y:S01]  /*01a0*/  IMAD.WIDE R8, R13, 0x4, R10 ;  /* 0x000000040d087825 */ /* 0x001fe200078e020a */
[----:B------:R0:W4:Y:S01]  /*01b0*/  @!P0 LDG.E R12, desc[UR4][R2.64] ;  /* 0x00000004020c8981 */ /* 0x000122000c1e1900 */
[----:B------:R-:W-:-:S06]  /*01c0*/  CS2R R10, SRZ ;  /* 0x00000000000a7805 */ /* 0x000fcc000001ff00 */
[----:B------:R-:W3:Y:S04]  /*01d0*/  @!P0 LDG.E.EL R10, desc[UR4][R6.64] ;  /* 0x00000004060a8981 */ /* 0x000ee8000c2e1900 */
[----:B------:R-:W3:Y:S01]  /*01e0*/  @!P0 LDG.E.EL R11, desc[UR4][R8.64] ;  /* 0x00000004080b8981 */ /* 0x000ee2000c2e1900 */
[----:B-1----:R-:W-:-:S04]  /*01f0*/  IMAD.WIDE R4, R0, 0x4, R4 ;  /* 0x0000000400047825 */ /* 0x002fc800078e0204 */
[----:B--2---:R-:W-:-:S04]  /*0200*/  FADD R14, R14, 0.0010000000474974513054 ;  /* 0x3a83126f0e0e7421 */ /* 0x004fc80000000000 */
[----:B------:R-:W1:Y:S02]  /*0210*/  MUFU.SQRT R13, R14 ;  /* 0x0000000e000d7308 */ /* 0x000e640000002000 */
[C---:B-1----:R-:W-:Y:S02]  /*0220*/  FSETP.GT.AND P1, PT, R13.reuse, 8.50705917302346158658e+37, PT ;  /* 0x7e8000000d00780b */ /* 0x042fe40003f24000 */
[----:B------:R-:W-:-:S11]  /*0230*/  FSETP.GEU.AND P2, PT, R13, 1.175494350822287508e-38, PT ;  /* 0x008000000d00780b */ /* 0x000fd60003f4e000 */
[----:B------:R-:W-:-:S04]  /*0240*/  @P1 FMUL R13, R13, 0.25 ;  /* 0x3e8000000d0d1820 */ /* 0x000fc80000400000 */
[----:B------:R-:W-:-:S06]  /*0250*/  @!P2 FMUL R13, R13, 16777216 ;  /* 0x4b8000000d0da820 */ /* 0x000fcc0000400000 */
[----:B------:R-:W1:Y:S01]  /*0260*/  MUFU.RCP R13, R13 ;  /* 0x0000000d000d7308 */ /* 0x000e620000001000 */
[----:B0-----:R-:W-:Y:S01]  /*0270*/  FSEL R2, R16, 1, P1 ;  /* 0x3f80000010027808 */ /* 0x001fe20000800000 */
[----:B----4-:R-:W-:-:S04]  /*0280*/  FADD R12, -R15, R12 ;  /* 0x0000000c0f0c7221 */ /* 0x010fc80000000100 */
[----:B------:R-:W-:-:S04]  /*0290*/  @!P2 FMUL R2, R2, 16777216 ;  /* 0x4b8000000202a820 */ /* 0x000fc80000400000 */
[----:B-1----:R-:W-:-:S04]  /*02a0*/  FMUL R3, R13, R2 ;  /* 0x000000020d037220 */ /* 0x002fc80000400000 */
[----:B------:R-:W-:-:S04]  /*02b0*/  FMUL R12, R12, R3 ;  /* 0x000000030c0c7220 */ /* 0x000fc80000400000 */
[----:B---3--:R-:W-:-:S04]  /*02c0*/  FFMA R11, R12, R10, R11 ;  /* 0x0000000a0c0b7223 */ /* 0x008fc8000000000b */
[----:B------:R-:W-:-:S04]  /*02d0*/  FADD R2, RZ, -R11 ;  /* 0x8000000bff027221 */ /* 0x000fc80000000000 */
[----:B------:R-:W-:-:S05]  /*02e0*/  FMUL R6, R2, 1.4426950216293334961 ;  /* 0x3fb8aa3b02067820 */ /* 0x000fca0000400000 */
[----:B------:R-:W-:-:S13]  /*02f0*/  FSETP.GEU.AND P1, PT, R6, -126, PT ;  /* 0xc2fc00000600780b */ /* 0x000fda0003f2e000 */
[----:B------:R-:W-:-:S04]  /*0300*/  @!P1 FMUL R6, R6, 0.5 ;  /* 0x3f00000006069820 */ /* 0x000fc80000400000 */
[----:B------:R-:W0:Y:S02]  /*0310*/  MUFU.EX2 R2, R6 ;  /* 0x0000000600027308 */ /* 0x000e240000000800 */
[----:B0-----:R-:W-:-:S04]  /*0320*/  @!P1 FMUL R2, R2, R2 ;  /* 0x0000000202029220 */ /* 0x001fc80000400000 */
[----:B------:R-:W-:Y:S02]  /*0330*/  FADD R7, R2, 1 ;  /* 0x3f80000002077421 */ /* 0x000fe40000000000 */
[----:B------:R-:W0:Y:S03]  /*0340*/  LDC.64 R2, c[0x0][0x238] ;  /* 0x00008e00ff027b82 */ /* 0x000e260000000a00 */
[----:B------:R-:W-:-:S13]  /*0350*/  FSETP.GT.AND P1, PT, R7, 8.50705917302346158658e+37, PT ;  /* 0x7e8000000700780b */ /* 0x000fda0003f24000 */
[----:B------:R-:W-:-:S06]  /*0360*/  @P1 FMUL R7, R7, 0.25 ;  /* 0x3e80000007071820 */ /* 0x000fcc0000400000 */
[----:B------:R-:W1:Y:S01]  /*0370*/  MUFU.RCP R7, R7 ;  /* 0x0000000700077308 */ /* 0x000e620000001000 */
[----:B------:R-:W-:Y:S01]  /*0380*/  FSEL R8, R16, 1, P1 ;  /* 0x3f80000010087808 */ /* 0x000fe20000800000 */
[----:B0-----:R-:W-:-:S05]  /*0390*/  IMAD.WIDE R2, R0, 0x4, R2 ;  /* 0x0000000400027825 */ /* 0x001fca00078e0202 */
[----:B------:R0:W-:Y:S01]  /*03a0*/  @!P0 STG.E desc[UR4][R2.64], R11 ;  /* 0x0000000b02008986 */ /* 0x0001e2000c101904 */
[----:B-1----:R-:W-:-:S04]  /*03b0*/  FMUL R8, R7, R8 ;  /* 0x0000000807087220 */ /* 0x002fc80000400000 */
[----:B------:R-:W-:Y:S01]  /*03c0*/  FMUL R9, R11, R8 ;  /* 0x000000080b097220 */ /* 0x000fe20000400000 */
[----:B0-----:R-:W-:Y:S06]  /*03d0*/  @P0 EXIT ;  /* 0x000000000000094d */ /* 0x001fec0003800000 */
[----:B------:R-:W-:Y:S01]  /*03e0*/  STG.E desc[UR4][R4.64], R9 ;  /* 0x0000000904007986 */ /* 0x000fe2000c101904 */
[----:B------:R-:W-:Y:S05]  /*03f0*/  EXIT ;  /* 0x000000000000794d */ /* 0x000fea0003800000 */
.L_x_0:
[----:B------:R-:W-:-:S00]  /*0400*/  BRA `(.L_x_0) ;  /* 0xfffffffc00fc7947 */ /* 0x000fc0000383ffff */
[----:B------:R-:W-:-:S00]  /*0410*/  NOP ;  /* 0x0000000000007918 */ /* 0x000fc00000000000 */
        /* <DEDUP_REMOVED lines=14> */
.L_x_1:


//--------------------- .nv.global.init           --------------------------
	.section	.nv.global.init,"aw",@progbits
.nv.global.init:
	.type		_$_str,@object
	.size		_$_str,(_$_str_$_2 - _$_str)
_$_str:
        /*0000*/ 	.byte	0x5f, 0x5f, 0x43, 0x55, 0x44, 0x41, 0x5f, 0x46, 0x54, 0x5a, 0x00
	.type		_$_str_$_2,@object
	.size		_$_str_$_2,(.L_1 - _$_str_$_2)
_$_str_$_2:
        /*000b*/ 	.byte	0x5f, 0x5f, 0x43, 0x55, 0x44, 0x41, 0x5f, 0x50, 0x52, 0x45, 0x43, 0x5f, 0x53, 0x51, 0x52, 0x54
        /*001b*/ 	.byte	0x00
.L_1:


//--------------------- .nv.constant0.triton_poi_fused__native_batch_norm_legit_no_training_mean_silu_25 --------------------------
	.section	.nv.constant0.triton_poi_fused__native_batch_norm_legit_no_training_mean_silu_25,"a",@progbits
	.sectionflags	@""
	.align	4
.nv.constant0.triton_poi_fused__native_batch_norm_legit_no_training_mean_silu_25:
	.zero		588
